//
// Generated by NVIDIA NVVM Compiler
//
// Compiler Build ID: CL-36424714
// Cuda compilation tools, release 13.0, V13.0.88
// Based on NVVM 20.0.0
//

.version 9.0
.target sm_100
.address_size 64

	// .globl	_Z7dkernelP5pointiPf

.visible .entry _Z7dkernelP5pointiPf(
	.param .u64 .ptr .align 1 _Z7dkernelP5pointiPf_param_0,
	.param .u32 _Z7dkernelP5pointiPf_param_1,
	.param .u64 .ptr .align 1 _Z7dkernelP5pointiPf_param_2
)
{
	.reg .pred 	%p<2>;
	.reg .b32 	%r<9>;
	.reg .b32 	%f<10>;
	.reg .b64 	%rd<11>;

	ld.param.u64 	%rd3, [_Z7dkernelP5pointiPf_param_0];
	ld.param.u64 	%rd2, [_Z7dkernelP5pointiPf_param_2];
	cvta.to.global.u64 	%rd1, %rd3;
	mov.u32 	%r1, %ctaid.x;
	mov.u32 	%r4, %ntid.x;
	mov.u32 	%r2, %tid.x;
	mad.lo.s32 	%r3, %r1, %r4, %r2;
	setp.ge.u32 	%p1, %r1, %r2;
	@%p1 bra 	$L__BB0_2;
	mul.wide.u32 	%rd4, %r1, 8;
	add.s64 	%rd5, %rd1, %rd4;
	mul.wide.u32 	%rd6, %r2, 8;
	add.s64 	%rd7, %rd1, %rd6;
	cvta.to.global.u64 	%rd8, %rd2;
	ld.global.u32 	%r5, [%rd7+4];
	cvt.rn.f32.s32 	%f1, %r5;
	ld.global.u32 	%r6, [%rd7];
	cvt.rn.f32.s32 	%f2, %r6;
	ld.global.u32 	%r7, [%rd5+4];
	cvt.rn.f32.s32 	%f3, %r7;
	ld.global.u32 	%r8, [%rd5];
	cvt.rn.f32.s32 	%f4, %r8;
	sub.f32 	%f5, %f4, %f2;
	mul.f32 	%f6, %f5, %f5;
	sub.f32 	%f7, %f3, %f1;
	fma.rn.f32 	%f8, %f7, %f7, %f6;
	sqrt.rn.f32 	%f9, %f8;
	mul.wide.u32 	%rd9, %r3, 4;
	add.s64 	%rd10, %rd8, %rd9;
	st.global.f32 	[%rd10], %f9;
$L__BB0_2:
	ret;

}


// ===== COMPILED SASS (sm_100) =====

	.target	sm_100

	.elftype	@"ET_EXEC"


//--------------------- .note.nv.tkinfo           --------------------------
	.section	.note.nv.tkinfo,"",@"SHT_NOTE"
	.sectionflags	@"SHF_NOTE_NV_TKINFO"
	.tkinfo
        /*0018*/ 	.word	0x00000002
        /*0030*/ 	.string	""
        /*0030*/ 	.string	"ptxas"
        /*0030*/ 	.string	"Cuda compilation tools, release 13.0, V13.0.88"
        /*0030*/ 	.string	"Build cuda_13.0.r13.0/compiler.36424714_0"
        /*0030*/ 	.string	"-arch sm_100 -m 64 "



//--------------------- .note.nv.cuinfo           --------------------------
	.section	.note.nv.cuinfo,"",@"SHT_NOTE"
	.sectionflags	@"SHF_NOTE_NV_CUINFO"
        /*0018*/ 	.short	0x0002
        /*001a*/ 	.short	0x0064
        /*001c*/ 	.short	0x0082
	.zero		2


//--------------------- .nv.info                  --------------------------
	.section	.nv.info,"",@"SHT_CUDA_INFO"
	.align	4


	//----- nvinfo : EIATTR_REGCOUNT
	.align		4
        /*0000*/ 	.byte	0x04, 0x2f
        /*0002*/ 	.short	(.L_1 - .L_0)
	.align		4
.L_0:
        /*0004*/ 	.word	index@(_Z7dkernelP5pointiPf)
        /*0008*/ 	.word	0x0000000e


	//----- nvinfo : EIATTR_FRAME_SIZE
	.align		4
.L_1:
        /*000c*/ 	.byte	0x04, 0x11
        /*000e*/ 	.short	(.L_3 - .L_2)
	.align		4
.L_2:
        /*0010*/ 	.word	index@($__internal_0_$__cuda_sm20_sqrt_rn_f32_slowpath)
        /*0014*/ 	.word	0x00000000


	//----- nvinfo : EIATTR_FRAME_SIZE
	.align		4
.L_3:
        /*0018*/ 	.byte	0x04, 0x11
        /*001a*/ 	.short	(.L_5 - .L_4)
	.align		4
.L_4:
        /*001c*/ 	.word	index@(_Z7dkernelP5pointiPf)
        /*0020*/ 	.word	0x00000000


	//----- nvinfo : EIATTR_MIN_STACK_SIZE
	.align		4
.L_5:
        /*0024*/ 	.byte	0x04, 0x12
        /*0026*/ 	.short	(.L_7 - .L_6)
	.align		4
.L_6:
        /*0028*/ 	.word	index@(_Z7dkernelP5pointiPf)
        /*002c*/ 	.word	0x00000000
.L_7:


//--------------------- .nv.compat                --------------------------
	.section	.nv.compat,"",@"SHT_CUDA_COMPAT_INFO"
	.align	4
        /*0000*/ 	.byte	0x02, 0x09, 0x00, 0x00, 0x02, 0x02, 0x01, 0x00, 0x02, 0x05, 0x05, 0x00, 0x03, 0x07, 0x01, 0x01
        /*0010*/ 	.byte	0x02, 0x03, 0x00, 0x00, 0x02, 0x06, 0x01, 0x00, 0x04, 0x0b, 0x08, 0x00, 0x01, 0x00, 0x00, 0x00
        /*0020*/ 	.byte	0x00, 0x00, 0x00, 0x00


//--------------------- .nv.info._Z7dkernelP5pointiPf --------------------------
	.section	.nv.info._Z7dkernelP5pointiPf,"",@"SHT_CUDA_INFO"
	.sectionflags	@""
	.align	4


	//----- nvinfo : EIATTR_CUDA_API_VERSION
	.align		4
        /*0000*/ 	.byte	0x04, 0x37
        /*0002*/ 	.short	(.L_9 - .L_8)
.L_8:
        /*0004*/ 	.word	0x00000082


	//----- nvinfo : EIATTR_KPARAM_INFO
	.align		4
.L_9:
        /*0008*/ 	.byte	0x04, 0x17
        /*000a*/ 	.short	(.L_11 - .L_10)
.L_10:
        /*000c*/ 	.word	0x00000000
        /*0010*/ 	.short	0x0002
        /*0012*/ 	.short	0x0010
        /*0014*/ 	.byte	0x00, 0xf5, 0x21, 0x00


	//----- nvinfo : EIATTR_KPARAM_INFO
	.align		4
.L_11:
        /*0018*/ 	.byte	0x04, 0x17
        /*001a*/ 	.short	(.L_13 - .L_12)
.L_12:
        /*001c*/ 	.word	0x00000000
        /*0020*/ 	.short	0x0001
        /*0022*/ 	.short	0x0008
        /*0024*/ 	.byte	0x00, 0xf0, 0x11, 0x00


	//----- nvinfo : EIATTR_KPARAM_INFO
	.align		4
.L_13:
        /*0028*/ 	.byte	0x04, 0x17
        /*002a*/ 	.short	(.L_15 - .L_14)
.L_14:
        /*002c*/ 	.word	0x00000000
        /*0030*/ 	.short	0x0000
        /*0032*/ 	.short	0x0000
        /*0034*/ 	.byte	0x00, 0xf5, 0x21, 0x00


	//----- nvinfo : EIATTR_SPARSE_MMA_MASK
	.align		4
.L_15:
        /*0038*/ 	.byte	0x03, 0x50
        /*003a*/ 	.short	0x0000


	//----- nvinfo : EIATTR_MAXREG_COUNT
	.align		4
        /*003c*/ 	.byte	0x03, 0x1b
        /*003e*/ 	.short	0x00ff


	//----- nvinfo : EIATTR_MERCURY_ISA_VERSION
	.align		4
        /*0040*/ 	.byte	0x03, 0x5f
        /*0042*/ 	.short	0x0101


	//----- nvinfo : EIATTR_VRC_CTA_INIT_COUNT
	.align		4
        /*0044*/ 	.byte	0x02, 0x4a
	.zero		1
	.zero		1


	//----- nvinfo : EIATTR_EXIT_INSTR_OFFSETS
	.align		4
        /*0048*/ 	.byte	0x04, 0x1c
        /*004a*/ 	.short	(.L_17 - .L_16)


	//   ....[0]....
.L_16:
        /*004c*/ 	.word	0x00000050


	//   ....[1]....
        /*0050*/ 	.word	0x00000270


	//----- nvinfo : EIATTR_CRS_STACK_SIZE
	.align		4
.L_17:
        /*0054*/ 	.byte	0x04, 0x1e
        /*0056*/ 	.short	(.L_19 - .L_18)
.L_18:
        /*0058*/ 	.word	0x00000000


	//----- nvinfo : EIATTR_CBANK_PARAM_SIZE
	.align		4
.L_19:
        /*005c*/ 	.byte	0x03, 0x19
        /*005e*/ 	.short	0x0018


	//----- nvinfo : EIATTR_PARAM_CBANK
	.align		4
        /*0060*/ 	.byte	0x04, 0x0a
        /*0062*/ 	.short	(.L_21 - .L_20)
	.align		4
.L_20:
        /*0064*/ 	.word	index@(.nv.constant0._Z7dkernelP5pointiPf)
        /*0068*/ 	.short	0x0380
        /*006a*/ 	.short	0x0018


	//----- nvinfo : EIATTR_SW_WAR
	.align		4
.L_21:
        /*006c*/ 	.byte	0x04, 0x36
        /*006e*/ 	.short	(.L_23 - .L_22)
.L_22:
        /*0070*/ 	.word	0x00000008
.L_23:


//--------------------- .nv.callgraph             --------------------------
	.section	.nv.callgraph,"",@"SHT_CUDA_CALLGRAPH"
	.align	4
	.sectionentsize	8
	.align		4
        /*0000*/ 	.word	0x00000000
	.align		4
        /*0004*/ 	.word	0xffffffff
	.align		4
        /*0008*/ 	.word	0x00000000
	.align		4
        /*000c*/ 	.word	0xfffffffe
	.align		4
        /*0010*/ 	.word	0x00000000
	.align		4
        /*0014*/ 	.word	0xfffffffd
	.align		4
        /*0018*/ 	.word	0x00000000
	.align		4
        /*001c*/ 	.word	0xfffffffc


//--------------------- .text._Z7dkernelP5pointiPf --------------------------
	.section	.text._Z7dkernelP5pointiPf,"ax",@progbits
	.align	128
        .global         _Z7dkernelP5pointiPf
        .type           _Z7dkernelP5pointiPf,@function
        .size           _Z7dkernelP5pointiPf,(.L_x_5 - _Z7dkernelP5pointiPf)
        .other          _Z7dkernelP5pointiPf,@"STO_CUDA_ENTRY STV_DEFAULT"
_Z7dkernelP5pointiPf:
.text._Z7dkernelP5pointiPf:
[----:B------:R-:W-:Y:S01]  /*0000*/  LDC R1, c[0x0][0x37c] ;  /* 0x0000df00ff017b82 */ /* 0x000fe20000000800 */
[----:B------:R-:W0:Y:S01]  /*0010*/  S2R R11, SR_CTAID.X ;  /* 0x00000000000b7919 */ /* 0x000e220000002500 */
[----:B------:R-:W1:Y:S01]  /*0020*/  LDCU UR6, c[0x0][0x360] ;  /* 0x00006c00ff0677ac */ /* 0x000e620008000800 */
[----:B------:R-:W0:Y:S02]  /*0030*/  S2R R10, SR_TID.X ;  /* 0x00000000000a7919 */ /* 0x000e240000002100 */
[----:B0-----:R-:W-:-:S13]  /*0040*/  ISETP.GE.U32.AND P0, PT, R11, R10, PT ;  /* 0x0000000a0b00720c */ /* 0x001fda0003f06070 */
[----:B-1----:R-:W-:Y:S05]  /*0050*/  @P0 EXIT ;  /* 0x000000000000094d */ /* 0x002fea0003800000 */
[----:B------:R-:W0:Y:S01]  /*0060*/  LDC.64 R2, c[0x0][0x380] ;  /* 0x0000e000ff027b82 */ /* 0x000e220000000a00 */
[----:B------:R-:W1:Y:S01]  /*0070*/  LDCU.64 UR4, c[0x0][0x358] ;  /* 0x00006b00ff0477ac */ /* 0x000e620008000a00 */
[----:B0-----:R-:W-:-:S04]  /*0080*/  IMAD.WIDE.U32 R4, R10, 0x8, R2 ;  /* 0x000000080a047825 */ /* 0x001fc800078e0002 */
[C---:B------:R-:W-:Y:S01]  /*0090*/  IMAD.WIDE.U32 R2, R11.reuse, 0x8, R2 ;  /* 0x000000080b027825 */ /* 0x040fe200078e0002 */
[----:B-1----:R-:W2:Y:S04]  /*00a0*/  LDG.E R6, desc[UR4][R4.64] ;  /* 0x0000000404067981 */ /* 0x002ea8000c1e1900 */
[----:B------:R-:W3:Y:S04]  /*00b0*/  LDG.E R8, desc[UR4][R2.64] ;  /* 0x0000000402087981 */ /* 0x000ee8000c1e1900 */
[----:B------:R0:W4:Y:S04]  /*00c0*/  LDG.E R0, desc[UR4][R4.64+0x4] ;  /* 0x0000040404007981 */ /* 0x000128000c1e1900 */
[----:B------:R-:W5:Y:S01]  /*00d0*/  LDG.E R7, desc[UR4][R2.64+0x4] ;  /* 0x0000040402077981 */ /* 0x000f62000c1e1900 */
[----:B------:R-:W-:Y:S01]  /*00e0*/  BSSY.RECONVERGENT B0, `(.L_x_0) ;  /* 0x0000015000007945 */ /* 0x000fe20003800200 */
[----:B0-----:R-:W-:Y:S01]  /*00f0*/  IMAD R5, R11, UR6, R10 ;  /* 0x000000060b057c24 */ /* 0x001fe2000f8e020a */
[----:B--2---:R-:W-:-:S02]  /*0100*/  I2FP.F32.S32 R6, R6 ;  /* 0x0000000600067245 */ /* 0x004fc40000201400 */
[----:B---3--:R-:W-:Y:S02]  /*0110*/  I2FP.F32.S32 R9, R8 ;  /* 0x0000000800097245 */ /* 0x008fe40000201400 */
[----:B----4-:R-:W-:-:S03]  /*0120*/  I2FP.F32.S32 R0, R0 ;  /* 0x0000000000007245 */ /* 0x010fc60000201400 */
[----:B------:R-:W-:Y:S01]  /*0130*/  FADD R6, -R6, R9 ;  /* 0x0000000906067221 */ /* 0x000fe20000000100 */
[----:B-----5:R-:W-:-:S03]  /*0140*/  I2FP.F32.S32 R7, R7 ;  /* 0x0000000700077245 */ /* 0x020fc60000201400 */
[----:B------:R-:W-:Y:S02]  /*0150*/  FMUL R6, R6, R6 ;  /* 0x0000000606067220 */ /* 0x000fe40000400000 */
[----:B------:R-:W-:-:S04]  /*0160*/  FADD R7, -R0, R7 ;  /* 0x0000000700077221 */ /* 0x000fc80000000100 */
[----:B------:R-:W-:-:S04]  /*0170*/  FFMA R0, R7, R7, R6 ;  /* 0x0000000707007223 */ /* 0x000fc80000000006 */
[----:B------:R0:W1:Y:S01]  /*0180*/  MUFU.RSQ R7, R0 ;  /* 0x0000000000077308 */ /* 0x0000620000001400 */
[----:B------:R-:W-:-:S04]  /*0190*/  IADD3 R6, PT, PT, R0, -0xd000000, RZ ;  /* 0xf300000000067810 */ /* 0x000fc80007ffe0ff */
[----:B------:R-:W-:-:S13]  /*01a0*/  ISETP.GT.U32.AND P0, PT, R6, 0x727fffff, PT ;  /* 0x727fffff0600780c */ /* 0x000fda0003f04070 */
[----:B01----:R-:W-:Y:S05]  /*01b0*/  @!P0 BRA `(.L_x_1) ;  /* 0x00000000000c8947 */ /* 0x003fea0003800000 */
[----:B------:R-:W-:-:S07]  /*01c0*/  MOV R9, 0x1e0 ;  /* 0x000001e000097802 */ /* 0x000fce0000000f00 */
[----:B------:R-:W-:Y:S05]  /*01d0*/  CALL.REL.NOINC `($__internal_0_$__cuda_sm20_sqrt_rn_f32_slowpath) ;  /* 0x0000000000287944 */ /* 0x000fea0003c00000 */
[----:B------:R-:W-:Y:S05]  /*01e0*/  BRA `(.L_x_2) ;  /* 0x0000000000107947 */ /* 0x000fea0003800000 */
.L_x_1:
[----:B------:R-:W-:Y:S01]  /*01f0*/  FMUL.FTZ R3, R0, R7 ;  /* 0x0000000700037220 */ /* 0x000fe20000410000 */
[----:B------:R-:W-:-:S03]  /*0200*/  FMUL.FTZ R7, R7, 0.5 ;  /* 0x3f00000007077820 */ /* 0x000fc60000410000 */
[----:B------:R-:W-:-:S04]  /*0210*/  FFMA R0, -R3, R3, R0 ;  /* 0x0000000303007223 */ /* 0x000fc80000000100 */
[----:B------:R-:W-:-:S07]  /*0220*/  FFMA R7, R0, R7, R3 ;  /* 0x0000000700077223 */ /* 0x000fce0000000003 */
.L_x_2:
[----:B------:R-:W-:Y:S05]  /*0230*/  BSYNC.RECONVERGENT B0 ;  /* 0x0000000000007941 */ /* 0x000fea0003800200 */
.L_x_0:
[----:B------:R-:W0:Y:S02]  /*0240*/  LDC.64 R2, c[0x0][0x390] ;  /* 0x0000e400ff027b82 */ /* 0x000e240000000a00 */
[----:B0-----:R-:W-:-:S05]  /*0250*/  IMAD.WIDE.U32 R2, R5, 0x4, R2 ;  /* 0x0000000405027825 */ /* 0x001fca00078e0002 */
[----:B------:R-:W-:Y:S01]  /*0260*/  STG.E desc[UR4][R2.64], R7 ;  /* 0x0000000702007986 */ /* 0x000fe2000c101904 */
[----:B------:R-:W-:Y:S05]  /*0270*/  EXIT ;  /* 0x000000000000794d */ /* 0x000fea0003800000 */
        .weak           $__internal_0_$__cuda_sm20_sqrt_rn_f32_slowpath
        .type           $__internal_0_$__cuda_sm20_sqrt_rn_f32_slowpath,@function
        .size           $__internal_0_$__cuda_sm20_sqrt_rn_f32_slowpath,(.L_x_5 - $__internal_0_$__cuda_sm20_sqrt_rn_f32_slowpath)
$__internal_0_$__cuda_sm20_sqrt_rn_f32_slowpath:
[----:B------:R-:W-:-:S13]  /*0280*/  LOP3.LUT P0, RZ, R0, 0x7fffffff, RZ, 0xc0, !PT ;  /* 0x7fffffff00ff7812 */ /* 0x000fda000780c0ff */
[----:B------:R-:W-:Y:S01]  /*0290*/  @!P0 MOV R2, R0 ;  /* 0x0000000000028202 */ /* 0x000fe20000000f00 */
[----:B------:R-:W-:Y:S06]  /*02a0*/  @!P0 BRA `(.L_x_3) ;  /* 0x0000000000408947 */ /* 0x000fec0003800000 */
[----:B------:R-:W-:-:S13]  /*02b0*/  FSETP.GEU.FTZ.AND P0, PT, R0, RZ, PT ;  /* 0x000000ff0000720b */ /* 0x000fda0003f1e000 */
[----:B------:R-:W-:Y:S01]  /*02c0*/  @!P0 MOV R2, 0x7fffffff ;  /* 0x7fffffff00028802 */ /* 0x000fe20000000f00 */
[----:B------:R-:W-:Y:S06]  /*02d0*/  @!P0 BRA `(.L_x_3) ;  /* 0x0000000000348947 */ /* 0x000fec0003800000 */
[----:B------:R-:W-:-:S13]  /*02e0*/  FSETP.GTU.FTZ.AND P0, PT, |R0|, +INF , PT ;  /* 0x7f8000000000780b */ /* 0x000fda0003f1c200 */
[----:B------:R-:W-:Y:S01]  /*02f0*/  @P0 FADD.FTZ R2, R0, 1 ;  /* 0x3f80000000020421 */ /* 0x000fe20000010000 */
[----:B------:R-:W-:Y:S06]  /*0300*/  @P0 BRA `(.L_x_3) ;  /* 0x0000000000280947 */ /* 0x000fec0003800000 */
[----:B------:R-:W-:-:S13]  /*0310*/  FSETP.NEU.FTZ.AND P0, PT, |R0|, +INF , PT ;  /* 0x7f8000000000780b */ /* 0x000fda0003f1d200 */
[----:B------:R-:W-:-:S04]  /*0320*/  @P0 FFMA R3, R0, 1.84467440737095516160e+19, RZ ;  /* 0x5f80000000030823 */ /* 0x000fc800000000ff */
[----:B------:R-:W0:Y:S02]  /*0330*/  @P0 MUFU.RSQ R2, R3 ;  /* 0x0000000300020308 */ /* 0x000e240000001400 */
[----:B0-----:R-:W-:Y:S01]  /*0340*/  @P0 FMUL.FTZ R4, R3, R2 ;  /* 0x0000000203040220 */ /* 0x001fe20000410000 */
[----:B------:R-:W-:Y:S01]  /*0350*/  @P0 FMUL.FTZ R8, R2, 0.5 ;  /* 0x3f00000002080820 */ /* 0x000fe20000410000 */
[----:B------:R-:W-:Y:S02]  /*0360*/  @!P0 MOV R2, R0 ;  /* 0x0000000000028202 */ /* 0x000fe40000000f00 */
[----:B------:R-:W-:-:S04]  /*0370*/  @P0 FADD.FTZ R6, -R4, -RZ ;  /* 0x800000ff04060221 */ /* 0x000fc80000010100 */
[----:B------:R-:W-:-:S04]  /*0380*/  @P0 FFMA R7, R4, R6, R3 ;  /* 0x0000000604070223 */ /* 0x000fc80000000003 */
[----:B------:R-:W-:-:S04]  /*0390*/  @P0 FFMA R7, R7, R8, R4 ;  /* 0x0000000807070223 */ /* 0x000fc80000000004 */
[----:B------:R-:W-:-:S07]  /*03a0*/  @P0 FMUL.FTZ R2, R7, 2.3283064365386962891e-10 ;  /* 0x2f80000007020820 */ /* 0x000fce0000410000 */
.L_x_3:
[----:B------:R-:W-:Y:S01]  /*03b0*/  HFMA2 R3, -RZ, RZ, 0, 0 ;  /* 0x00000000ff037431 */ /* 0x000fe200000001ff */
[----:B------:R-:W-:Y:S02]  /*03c0*/  MOV R7, R2 ;  /* 0x0000000200077202 */ /* 0x000fe40000000f00 */
[----:B------:R-:W-:-:S04]  /*03d0*/  MOV R2, R9 ;  /* 0x0000000900027202 */ /* 0x000fc80000000f00 */
[----:B------:R-:W-:Y:S05]  /*03e0*/  RET.REL.NODEC R2 `(_Z7dkernelP5pointiPf) ;  /* 0xfffffffc02047950 */ /* 0x000fea0003c3ffff */
.L_x_4:
[----:B------:R-:W-:-:S00]  /*03f0*/  BRA `(.L_x_4) ;  /* 0xfffffffc00fc7947 */ /* 0x000fc0000383ffff */
[----:B------:R-:W-:-:S00]  /*0400*/  NOP ;  /* 0x0000000000007918 */ /* 0x000fc00000000000 */
[----:B------:R-:W-:-:S00]  /*0410*/  NOP ;  /* 0x0000000000007918 */ /* 0x000fc00000000000 */
[----:B------:R-:W-:-:S00]  /*0420*/  NOP ;  /* 0x0000000000007918 */ /* 0x000fc00000000000 */
[----:B------:R-:W-:-:S00]  /*0430*/  NOP ;  /* 0x0000000000007918 */ /* 0x000fc00000000000 */
[----:B------:R-:W-:-:S00]  /*0440*/  NOP ;  /* 0x0000000000007918 */ /* 0x000fc00000000000 */
[----:B------:R-:W-:-:S00]  /*0450*/  NOP ;  /* 0x0000000000007918 */ /* 0x000fc00000000000 */
[----:B------:R-:W-:-:S00]  /*0460*/  NOP ;  /* 0x0000000000007918 */ /* 0x000fc00000000000 */
[----:B------:R-:W-:-:S00]  /*0470*/  NOP ;  /* 0x0000000000007918 */ /* 0x000fc00000000000 */
.L_x_5:


//--------------------- .nv.shared.reserved.0     --------------------------
	.section	.nv.shared.reserved.0,"aw",@nobits
	.weak		__nv_reservedSMEM_offset_0_alias
	.size		__nv_reservedSMEM_offset_0_alias, 0, 64
	.other		__nv_reservedSMEM_offset_0_alias,@"STO_CUDA_RESERVED_SHARED STV_DEFAULT"
__nv_reservedSMEM_offset_0_alias:
	.zero		0
	.zero		64


//--------------------- .nv.constant0._Z7dkernelP5pointiPf --------------------------
	.section	.nv.constant0._Z7dkernelP5pointiPf,"a",@progbits
	.sectionflags	@""
	.align	4
.nv.constant0._Z7dkernelP5pointiPf:
	.zero		920


//--------------------- SYMBOLS --------------------------

	.type		.nv.reservedSmem.offset0,@object
	.size		.nv.reservedSmem.offset0,0x4
